//
// Generated by NVIDIA NVVM Compiler
//
// Compiler Build ID: CL-36424714
// Cuda compilation tools, release 13.0, V13.0.88
// Based on NVVM 20.0.0
//

.version 9.0
.target sm_100
.address_size 64

	// .globl	_Z7decryptPcS_S_S_
.extern .func  (.param .b32 func_retval0) vprintf
(
	.param .b64 vprintf_param_0,
	.param .b64 vprintf_param_1
)
;
.global .align 1 .b8 $str[20] = {80, 97, 115, 115, 119, 111, 114, 100, 32, 102, 111, 117, 110, 100, 58, 32, 37, 115, 10};

.visible .entry _Z7decryptPcS_S_S_(
	.param .u64 .ptr .align 1 _Z7decryptPcS_S_S__param_0,
	.param .u64 .ptr .align 1 _Z7decryptPcS_S_S__param_1,
	.param .u64 .ptr .align 1 _Z7decryptPcS_S_S__param_2,
	.param .u64 .ptr .align 1 _Z7decryptPcS_S_S__param_3
)
{
	.local .align 8 .b8 	__local_depot0[24];
	.reg .b64 	%SP;
	.reg .b64 	%SPL;
	.reg .pred 	%p<25>;
	.reg .b16 	%rs<62>;
	.reg .b32 	%r<23>;
	.reg .b64 	%rd<30>;

	mov.u64 	%SPL, __local_depot0;
	cvta.local.u64 	%SP, %SPL;
	ld.param.u64 	%rd5, [_Z7decryptPcS_S_S__param_0];
	ld.param.u64 	%rd6, [_Z7decryptPcS_S_S__param_1];
	ld.param.u64 	%rd7, [_Z7decryptPcS_S_S__param_2];
	cvta.to.global.u64 	%rd1, %rd7;
	cvta.to.global.u64 	%rd8, %rd6;
	cvta.to.global.u64 	%rd9, %rd5;
	add.u64 	%rd10, %SP, 0;
	add.u64 	%rd2, %SPL, 0;
	add.u64 	%rd3, %SPL, 4;
	mov.u32 	%r3, %ctaid.x;
	cvt.u64.u32 	%rd12, %r3;
	add.s64 	%rd13, %rd9, %rd12;
	ld.global.u8 	%rs1, [%rd13];
	mov.u32 	%r4, %ctaid.y;
	cvt.u64.u32 	%rd14, %r4;
	add.s64 	%rd15, %rd9, %rd14;
	ld.global.u8 	%rs2, [%rd15];
	mov.u32 	%r5, %tid.x;
	cvt.u64.u32 	%rd16, %r5;
	add.s64 	%rd17, %rd8, %rd16;
	ld.global.u8 	%rs3, [%rd17];
	mov.u32 	%r6, %tid.y;
	cvt.u64.u32 	%rd18, %r6;
	add.s64 	%rd19, %rd8, %rd18;
	ld.global.u8 	%rs4, [%rd19];
	cvt.u32.u16 	%r7, %rs4;
	cvt.u32.u16 	%r8, %rs3;
	prmt.b32 	%r9, %r8, %r7, 0x3340U;
	cvt.u32.u16 	%r10, %rs2;
	cvt.u32.u16 	%r11, %rs1;
	prmt.b32 	%r12, %r11, %r10, 0x3340U;
	prmt.b32 	%r13, %r12, %r9, 0x5410U;
	st.local.u32 	[%rd2], %r13;
	add.s16 	%rs21, %rs1, 2;
	cvt.s16.s8 	%rs22, %rs21;
	add.s16 	%rs23, %rs1, -2;
	cvt.s16.s8 	%rs5, %rs23;
	st.local.u8 	[%rd3+1], %rs23;
	add.s16 	%rs24, %rs1, 1;
	cvt.s16.s8 	%rs6, %rs24;
	st.local.u8 	[%rd3+2], %rs24;
	add.s16 	%rs25, %rs2, 3;
	cvt.s16.s8 	%rs7, %rs25;
	st.local.u8 	[%rd3+3], %rs25;
	add.s16 	%rs26, %rs2, -3;
	cvt.s16.s8 	%rs8, %rs26;
	st.local.u8 	[%rd3+4], %rs26;
	add.s16 	%rs27, %rs2, -1;
	cvt.s16.s8 	%rs9, %rs27;
	st.local.u8 	[%rd3+5], %rs27;
	add.s16 	%rs28, %rs3, 2;
	cvt.s16.s8 	%rs10, %rs28;
	st.local.u8 	[%rd3+6], %rs28;
	add.s16 	%rs29, %rs3, -2;
	cvt.s16.s8 	%rs11, %rs29;
	st.local.u8 	[%rd3+7], %rs29;
	add.s16 	%rs30, %rs4, 4;
	cvt.s16.s8 	%rs12, %rs30;
	st.local.u8 	[%rd3+8], %rs30;
	add.s16 	%rs31, %rs4, -4;
	cvt.s16.s8 	%rs13, %rs31;
	st.local.u8 	[%rd3+9], %rs31;
	mov.b16 	%rs32, 0;
	st.local.u8 	[%rd3+10], %rs32;
	setp.gt.s16 	%p1, %rs22, 122;
	add.s16 	%rs33, %rs1, -23;
	setp.lt.s16 	%p2, %rs22, 97;
	sub.s16 	%rs34, -64, %rs1;
	selp.b16 	%rs35, %rs34, %rs21, %p2;
	selp.b16 	%rs61, %rs33, %rs35, %p1;
	setp.gt.s16 	%p3, %rs5, 122;
	@%p3 bra 	$L__BB0_3;
	setp.gt.s16 	%p4, %rs5, 96;
	@%p4 bra 	$L__BB0_4;
	sub.s16 	%rs36, -60, %rs1;
	st.local.u8 	[%rd3+1], %rs36;
	bra.uni 	$L__BB0_4;
$L__BB0_3:
	add.s16 	%rs37, %rs1, -27;
	st.local.u8 	[%rd3+1], %rs37;
$L__BB0_4:
	setp.gt.s16 	%p5, %rs6, 122;
	@%p5 bra 	$L__BB0_7;
	setp.gt.s16 	%p6, %rs6, 96;
	@%p6 bra 	$L__BB0_8;
	sub.s16 	%rs38, -63, %rs1;
	st.local.u8 	[%rd3+2], %rs38;
	bra.uni 	$L__BB0_8;
$L__BB0_7:
	add.s16 	%rs39, %rs1, -24;
	st.local.u8 	[%rd3+2], %rs39;
$L__BB0_8:
	setp.gt.s16 	%p7, %rs7, 122;
	@%p7 bra 	$L__BB0_11;
	setp.gt.s16 	%p8, %rs7, 96;
	@%p8 bra 	$L__BB0_12;
	sub.s16 	%rs40, -65, %rs2;
	st.local.u8 	[%rd3+3], %rs40;
	bra.uni 	$L__BB0_12;
$L__BB0_11:
	add.s16 	%rs41, %rs2, -22;
	st.local.u8 	[%rd3+3], %rs41;
$L__BB0_12:
	setp.gt.s16 	%p9, %rs8, 122;
	@%p9 bra 	$L__BB0_15;
	setp.gt.s16 	%p10, %rs8, 96;
	@%p10 bra 	$L__BB0_16;
	sub.s16 	%rs42, -59, %rs2;
	st.local.u8 	[%rd3+4], %rs42;
	bra.uni 	$L__BB0_16;
$L__BB0_15:
	add.s16 	%rs43, %rs2, -28;
	st.local.u8 	[%rd3+4], %rs43;
$L__BB0_16:
	setp.gt.s16 	%p11, %rs9, 122;
	@%p11 bra 	$L__BB0_19;
	setp.gt.s16 	%p12, %rs9, 96;
	@%p12 bra 	$L__BB0_20;
	sub.s16 	%rs44, -61, %rs2;
	st.local.u8 	[%rd3+5], %rs44;
	bra.uni 	$L__BB0_20;
$L__BB0_19:
	add.s16 	%rs45, %rs2, -26;
	st.local.u8 	[%rd3+5], %rs45;
$L__BB0_20:
	setp.gt.s16 	%p13, %rs10, 57;
	@%p13 bra 	$L__BB0_23;
	setp.gt.s16 	%p14, %rs10, 47;
	@%p14 bra 	$L__BB0_24;
	sub.s16 	%rs46, 94, %rs3;
	st.local.u8 	[%rd3+6], %rs46;
	bra.uni 	$L__BB0_24;
$L__BB0_23:
	add.s16 	%rs47, %rs3, -7;
	st.local.u8 	[%rd3+6], %rs47;
$L__BB0_24:
	setp.gt.s16 	%p15, %rs11, 57;
	@%p15 bra 	$L__BB0_27;
	setp.gt.s16 	%p16, %rs11, 47;
	@%p16 bra 	$L__BB0_28;
	sub.s16 	%rs48, 98, %rs3;
	st.local.u8 	[%rd3+7], %rs48;
	bra.uni 	$L__BB0_28;
$L__BB0_27:
	add.s16 	%rs49, %rs3, -11;
	st.local.u8 	[%rd3+7], %rs49;
$L__BB0_28:
	setp.gt.s16 	%p17, %rs12, 57;
	@%p17 bra 	$L__BB0_31;
	setp.gt.s16 	%p18, %rs12, 47;
	@%p18 bra 	$L__BB0_32;
	sub.s16 	%rs50, 92, %rs4;
	st.local.u8 	[%rd3+8], %rs50;
	bra.uni 	$L__BB0_32;
$L__BB0_31:
	add.s16 	%rs51, %rs4, -5;
	st.local.u8 	[%rd3+8], %rs51;
$L__BB0_32:
	setp.gt.s16 	%p19, %rs13, 57;
	@%p19 bra 	$L__BB0_35;
	setp.gt.s16 	%p20, %rs13, 47;
	@%p20 bra 	$L__BB0_36;
	sub.s16 	%rs52, 100, %rs4;
	st.local.u8 	[%rd3+9], %rs52;
	bra.uni 	$L__BB0_36;
$L__BB0_35:
	add.s16 	%rs53, %rs4, -13;
	st.local.u8 	[%rd3+9], %rs53;
$L__BB0_36:
	ld.global.u8 	%rs60, [%rd1];
	and.b16  	%rs54, %rs61, 255;
	setp.ne.s16 	%p21, %rs54, %rs60;
	@%p21 bra 	$L__BB0_40;
	mov.b32 	%r22, 0;
$L__BB0_38:
	and.b16  	%rs56, %rs61, 255;
	setp.eq.s16 	%p22, %rs56, 0;
	mov.b16 	%rs60, 0;
	mov.u16 	%rs61, %rs60;
	@%p22 bra 	$L__BB0_40;
	add.s32 	%r2, %r22, 1;
	cvt.u64.u32 	%rd20, %r22;
	add.s64 	%rd21, %rd3, %rd20;
	ld.local.u8 	%rs61, [%rd21+1];
	add.s64 	%rd22, %rd1, %rd20;
	ld.global.u8 	%rs60, [%rd22+1];
	setp.eq.s16 	%p23, %rs61, %rs60;
	mov.u32 	%r22, %r2;
	@%p23 bra 	$L__BB0_38;
$L__BB0_40:
	or.b16  	%rs57, %rs61, %rs60;
	and.b16  	%rs58, %rs57, 255;
	setp.ne.s16 	%p24, %rs58, 0;
	@%p24 bra 	$L__BB0_42;
	ld.param.u64 	%rd29, [_Z7decryptPcS_S_S__param_3];
	cvta.to.global.u64 	%rd23, %rd29;
	add.u64 	%rd24, %SP, 16;
	add.u64 	%rd25, %SPL, 16;
	st.local.u64 	[%rd25], %rd10;
	mov.u64 	%rd27, $str;
	cvta.global.u64 	%rd28, %rd27;
	{ // callseq 0, 0
	.param .b64 param0;
	st.param.b64 	[param0], %rd28;
	.param .b64 param1;
	st.param.b64 	[param1], %rd24;
	.param .b32 retval0;
	call.uni (retval0), 
	vprintf, 
	(
	param0, 
	param1
	);
	ld.param.b32 	%r15, [retval0];
	} // callseq 0
	ld.local.u32 	%r17, [%rd2];
	bfe.u32 	%r18, %r17, 0, 8;
	bfe.u32 	%r19, %r17, 8, 8;
	bfe.u32 	%r20, %r17, 16, 8;
	bfe.u32 	%r21, %r17, 24, 8;
	st.global.u8 	[%rd23], %r18;
	st.global.u8 	[%rd23+1], %r19;
	st.global.u8 	[%rd23+2], %r20;
	st.global.u8 	[%rd23+3], %r21;
$L__BB0_42:
	ret;

}


// ===== COMPILED SASS (sm_100) =====

	.target	sm_100

	.elftype	@"ET_EXEC"


//--------------------- .note.nv.tkinfo           --------------------------
	.section	.note.nv.tkinfo,"",@"SHT_NOTE"
	.sectionflags	@"SHF_NOTE_NV_TKINFO"
	.tkinfo
        /*0018*/ 	.word	0x00000002
        /*0030*/ 	.string	""
        /*0030*/ 	.string	"ptxas"
        /*0030*/ 	.string	"Cuda compilation tools, release 13.0, V13.0.88"
        /*0030*/ 	.string	"Build cuda_13.0.r13.0/compiler.36424714_0"
        /*0030*/ 	.string	"-arch sm_100 -m 64 "



//--------------------- .note.nv.cuinfo           --------------------------
	.section	.note.nv.cuinfo,"",@"SHT_NOTE"
	.sectionflags	@"SHF_NOTE_NV_CUINFO"
        /*0018*/ 	.short	0x0002
        /*001a*/ 	.short	0x0064
        /*001c*/ 	.short	0x0082
	.zero		2


//--------------------- .nv.info                  --------------------------
	.section	.nv.info,"",@"SHT_CUDA_INFO"
	.align	4


	//----- nvinfo : EIATTR_REGCOUNT
	.align		4
        /*0000*/ 	.byte	0x04, 0x2f
        /*0002*/ 	.short	(.L_2 - .L_1)
	.align		4
.L_1:
        /*0004*/ 	.word	index@(_Z7decryptPcS_S_S_)
        /*0008*/ 	.word	0x0000001c


	//----- nvinfo : EIATTR_FRAME_SIZE
	.align		4
.L_2:
        /*000c*/ 	.byte	0x04, 0x11
        /*000e*/ 	.short	(.L_4 - .L_3)
	.align		4
.L_3:
        /*0010*/ 	.word	index@(_Z7decryptPcS_S_S_)
        /*0014*/ 	.word	0x00000018


	//----- nvinfo : EIATTR_MIN_STACK_SIZE
	.align		4
.L_4:
        /*0018*/ 	.byte	0x04, 0x12
        /*001a*/ 	.short	(.L_6 - .L_5)
	.align		4
.L_5:
        /*001c*/ 	.word	index@(_Z7decryptPcS_S_S_)
        /*0020*/ 	.word	0x00000018
.L_6:


//--------------------- .nv.compat                --------------------------
	.section	.nv.compat,"",@"SHT_CUDA_COMPAT_INFO"
	.align	4
        /*0000*/ 	.byte	0x02, 0x09, 0x00, 0x00, 0x02, 0x02, 0x01, 0x00, 0x02, 0x05, 0x05, 0x00, 0x03, 0x07, 0x01, 0x01
        /*0010*/ 	.byte	0x02, 0x03, 0x00, 0x00, 0x02, 0x06, 0x01, 0x00, 0x04, 0x0b, 0x08, 0x00, 0x09, 0x00, 0x00, 0x00
        /*0020*/ 	.byte	0x00, 0x00, 0x00, 0x00


//--------------------- .nv.info._Z7decryptPcS_S_S_ --------------------------
	.section	.nv.info._Z7decryptPcS_S_S_,"",@"SHT_CUDA_INFO"
	.sectionflags	@""
	.align	4


	//----- nvinfo : EIATTR_CUDA_API_VERSION
	.align		4
        /*0000*/ 	.byte	0x04, 0x37
        /*0002*/ 	.short	(.L_8 - .L_7)
.L_7:
        /*0004*/ 	.word	0x00000082


	//----- nvinfo : EIATTR_KPARAM_INFO
	.align		4
.L_8:
        /*0008*/ 	.byte	0x04, 0x17
        /*000a*/ 	.short	(.L_10 - .L_9)
.L_9:
        /*000c*/ 	.word	0x00000000
        /*0010*/ 	.short	0x0003
        /*0012*/ 	.short	0x0018
        /*0014*/ 	.byte	0x00, 0xf5, 0x21, 0x00


	//----- nvinfo : EIATTR_KPARAM_INFO
	.align		4
.L_10:
        /*0018*/ 	.byte	0x04, 0x17
        /*001a*/ 	.short	(.L_12 - .L_11)
.L_11:
        /*001c*/ 	.word	0x00000000
        /*0020*/ 	.short	0x0002
        /*0022*/ 	.short	0x0010
        /*0024*/ 	.byte	0x00, 0xf5, 0x21, 0x00


	//----- nvinfo : EIATTR_KPARAM_INFO
	.align		4
.L_12:
        /*0028*/ 	.byte	0x04, 0x17
        /*002a*/ 	.short	(.L_14 - .L_13)
.L_13:
        /*002c*/ 	.word	0x00000000
        /*0030*/ 	.short	0x0001
        /*0032*/ 	.short	0x0008
        /*0034*/ 	.byte	0x00, 0xf5, 0x21, 0x00


	//----- nvinfo : EIATTR_KPARAM_INFO
	.align		4
.L_14:
        /*0038*/ 	.byte	0x04, 0x17
        /*003a*/ 	.short	(.L_16 - .L_15)
.L_15:
        /*003c*/ 	.word	0x00000000
        /*0040*/ 	.short	0x0000
        /*0042*/ 	.short	0x0000
        /*0044*/ 	.byte	0x00, 0xf5, 0x21, 0x00


	//----- nvinfo : EIATTR_SPARSE_MMA_MASK
	.align		4
.L_16:
        /*0048*/ 	.byte	0x03, 0x50
        /*004a*/ 	.short	0x0000


	//----- nvinfo : EIATTR_MAXREG_COUNT
	.align		4
        /*004c*/ 	.byte	0x03, 0x1b
        /*004e*/ 	.short	0x00ff


	//----- nvinfo : EIATTR_EXTERNS
	.align		4
        /*0050*/ 	.byte	0x04, 0x0f
        /*0052*/ 	.short	(.L_18 - .L_17)


	//   ....[0]....
	.align		4
.L_17:
        /*0054*/ 	.word	index@(vprintf)


	//----- nvinfo : EIATTR_MERCURY_ISA_VERSION
	.align		4
.L_18:
        /*0058*/ 	.byte	0x03, 0x5f
        /*005a*/ 	.short	0x0101


	//----- nvinfo : EIATTR_VRC_CTA_INIT_COUNT
	.align		4
        /*005c*/ 	.byte	0x02, 0x4a
	.zero		1
	.zero		1


	//----- nvinfo : EIATTR_SYSCALL_OFFSETS
	.align		4
        /*0060*/ 	.byte	0x04, 0x46
        /*0062*/ 	.short	(.L_20 - .L_19)


	//   ....[0]....
.L_19:
        /*0064*/ 	.word	0x00000cb0


	//----- nvinfo : EIATTR_EXIT_INSTR_OFFSETS
	.align		4
.L_20:
        /*0068*/ 	.byte	0x04, 0x1c
        /*006a*/ 	.short	(.L_22 - .L_21)


	//   ....[0]....
.L_21:
        /*006c*/ 	.word	0x00000c10


	//   ....[1]....
        /*0070*/ 	.word	0x00000d60


	//----- nvinfo : EIATTR_CRS_STACK_SIZE
	.align		4
.L_22:
        /*0074*/ 	.byte	0x04, 0x1e
        /*0076*/ 	.short	(.L_24 - .L_23)
.L_23:
        /*0078*/ 	.word	0x00000000


	//----- nvinfo : EIATTR_CBANK_PARAM_SIZE
	.align		4
.L_24:
        /*007c*/ 	.byte	0x03, 0x19
        /*007e*/ 	.short	0x0020


	//----- nvinfo : EIATTR_PARAM_CBANK
	.align		4
        /*0080*/ 	.byte	0x04, 0x0a
        /*0082*/ 	.short	(.L_26 - .L_25)
	.align		4
.L_25:
        /*0084*/ 	.word	index@(.nv.constant0._Z7decryptPcS_S_S_)
        /*0088*/ 	.short	0x0380
        /*008a*/ 	.short	0x0020


	//----- nvinfo : EIATTR_SW_WAR
	.align		4
.L_26:
        /*008c*/ 	.byte	0x04, 0x36
        /*008e*/ 	.short	(.L_28 - .L_27)
.L_27:
        /*0090*/ 	.word	0x00000008
.L_28:


//--------------------- .nv.callgraph             --------------------------
	.section	.nv.callgraph,"",@"SHT_CUDA_CALLGRAPH"
	.align	4
	.sectionentsize	8
	.align		4
        /*0000*/ 	.word	0x00000000
	.align		4
        /*0004*/ 	.word	0xffffffff
	.align		4
        /*0008*/ 	.word	index@(_Z7decryptPcS_S_S_)
	.align		4
        /*000c*/ 	.word	index@(vprintf)
	.align		4
        /*0010*/ 	.word	0x00000000
	.align		4
        /*0014*/ 	.word	0xfffffffe
	.align		4
        /*0018*/ 	.word	0x00000000
	.align		4
        /*001c*/ 	.word	0xfffffffd
	.align		4
        /*0020*/ 	.word	0x00000000
	.align		4
        /*0024*/ 	.word	0xfffffffc


//--------------------- .nv.constant4             --------------------------
	.section	.nv.constant4,"a",@progbits
	.align	8
	.align		8
.nv.constant4:
        /*0000*/ 	.dword	vprintf
	.align		8
        /*0008*/ 	.dword	$str


//--------------------- .text._Z7decryptPcS_S_S_  --------------------------
	.section	.text._Z7decryptPcS_S_S_,"ax",@progbits
	.align	128
        .global         _Z7decryptPcS_S_S_
        .type           _Z7decryptPcS_S_S_,@function
        .size           _Z7decryptPcS_S_S_,(.L_x_27 - _Z7decryptPcS_S_S_)
        .other          _Z7decryptPcS_S_S_,@"STO_CUDA_ENTRY STV_DEFAULT"
_Z7decryptPcS_S_S_:
.text._Z7decryptPcS_S_S_:
[----:B------:R-:W0:Y:S08]  /*0000*/  LDC R1, c[0x0][0x37c] ;  /* 0x0000df00ff017b82 */ /* 0x000e300000000800 */
[----:B------:R-:W1:Y:S01]  /*0010*/  S2UR UR4, SR_CTAID.X ;  /* 0x00000000000479c3 */ /* 0x000e620000002500 */
[----:B------:R-:W1:Y:S01]  /*0020*/  LDCU.128 UR8, c[0x0][0x380] ;  /* 0x00007000ff0877ac */ /* 0x000e620008000c00 */
[----:B------:R-:W2:Y:S01]  /*0030*/  S2R R22, SR_TID.X ;  /* 0x0000000000167919 */ /* 0x000ea20000002100 */
[----:B0-----:R-:W-:Y:S01]  /*0040*/  VIADD R1, R1, 0xffffffe8 ;  /* 0xffffffe801017836 */ /* 0x001fe20000000000 */
[----:B------:R-:W0:Y:S01]  /*0050*/  LDCU.64 UR36, c[0x0][0x358] ;  /* 0x00006b00ff2477ac */ /* 0x000e220008000a00 */
[----:B------:R-:W3:Y:S03]  /*0060*/  S2R R8, SR_TID.Y ;  /* 0x0000000000087919 */ /* 0x000ee60000002200 */
[----:B------:R-:W4:Y:S01]  /*0070*/  S2UR UR5, SR_CTAID.Y ;  /* 0x00000000000579c3 */ /* 0x000f220000002600 */
[----:B-1----:R-:W-:-:S04]  /*0080*/  UIADD3 UR4, UP0, UPT, UR4, UR8, URZ ;  /* 0x0000000804047290 */ /* 0x002fc8000ff1e0ff */
[----:B------:R-:W-:Y:S02]  /*0090*/  UIADD3.X UR6, UPT, UPT, URZ, UR9, URZ, UP0, !UPT ;  /* 0x00000009ff067290 */ /* 0x000fe400087fe4ff */
[----:B------:R-:W-:Y:S01]  /*00a0*/  IMAD.U32 R24, RZ, RZ, UR4 ;  /* 0x00000004ff187e24 */ /* 0x000fe2000f8e00ff */
[----:B----4-:R-:W-:-:S03]  /*00b0*/  UIADD3 UR5, UP0, UPT, UR5, UR8, URZ ;  /* 0x0000000805057290 */ /* 0x010fc6000ff1e0ff */
[----:B------:R-:W-:Y:S01]  /*00c0*/  IMAD.U32 R25, RZ, RZ, UR6 ;  /* 0x00000006ff197e24 */ /* 0x000fe2000f8e00ff */
[----:B--2---:R-:W-:Y:S01]  /*00d0*/  IADD3 R22, P0, PT, R22, UR10, RZ ;  /* 0x0000000a16167c10 */ /* 0x004fe2000ff1e0ff */
[----:B------:R-:W-:Y:S01]  /*00e0*/  UIADD3.X UR4, UPT, UPT, URZ, UR9, URZ, UP0, !UPT ;  /* 0x00000009ff047290 */ /* 0x000fe200087fe4ff */
[----:B---3--:R-:W-:Y:S02]  /*00f0*/  IADD3 R8, P1, PT, R8, UR10, RZ ;  /* 0x0000000a08087c10 */ /* 0x008fe4000ff3e0ff */
[----:B0-----:R-:W2:Y:S01]  /*0100*/  LDG.E.U8 R24, desc[UR36][R24.64] ;  /* 0x0000002418187981 */ /* 0x001ea2000c1e1100 */
[----:B------:R-:W-:Y:S02]  /*0110*/  IMAD.X R23, RZ, RZ, UR11, P0 ;  /* 0x0000000bff177e24 */ /* 0x000fe400080e06ff */
[----:B------:R-:W-:Y:S02]  /*0120*/  IMAD.U32 R6, RZ, RZ, UR5 ;  /* 0x00000005ff067e24 */ /* 0x000fe4000f8e00ff */
[----:B------:R-:W-:Y:S01]  /*0130*/  IMAD.X R9, RZ, RZ, UR11, P1 ;  /* 0x0000000bff097e24 */ /* 0x000fe200088e06ff */
[----:B------:R-:W3:Y:S01]  /*0140*/  LDG.E.U8 R22, desc[UR36][R22.64] ;  /* 0x0000002416167981 */ /* 0x000ee2000c1e1100 */
[----:B------:R-:W-:-:S03]  /*0150*/  IMAD.U32 R7, RZ, RZ, UR4 ;  /* 0x00000004ff077e24 */ /* 0x000fc6000f8e00ff */
[----:B------:R-:W4:Y:S04]  /*0160*/  LDG.E.U8 R5, desc[UR36][R8.64] ;  /* 0x0000002408057981 */ /* 0x000f28000c1e1100 */
[----:B------:R0:W5:Y:S01]  /*0170*/  LDG.E.U8 R11, desc[UR36][R6.64] ;  /* 0x00000024060b7981 */ /* 0x000162000c1e1100 */
[----:B------:R-:W1:Y:S03]  /*0180*/  LDCU UR4, c[0x0][0x2f8] ;  /* 0x00005f00ff0477ac */ /* 0x000e660008000800 */
[----:B------:R-:W-:Y:S01]  /*0190*/  STL.U8 [R1+0xe], RZ ;  /* 0x00000eff01007387 */ /* 0x000fe20000100000 */
[----:B------:R-:W1:Y:S01]  /*01a0*/  LDCU UR5, c[0x0][0x2fc] ;  /* 0x00005f80ff0577ac */ /* 0x000e620008000800 */
[----:B--2---:R-:W-:-:S05]  /*01b0*/  VIADD R4, R24, 0x2 ;  /* 0x0000000218047836 */ /* 0x004fca0000000000 */
[----:B------:R-:W-:Y:S01]  /*01c0*/  PRMT R0, R4, 0x8880, RZ ;  /* 0x0000888004007816 */ /* 0x000fe200000000ff */
[----:B0-----:R-:W-:-:S03]  /*01d0*/  IMAD.MOV R7, RZ, RZ, -R24 ;  /* 0x000000ffff077224 */ /* 0x001fc600078e0a18 */
[----:B------:R-:W-:Y:S01]  /*01e0*/  ISETP.GE.AND P1, PT, R0, 0x61, PT ;  /* 0x000000610000780c */ /* 0x000fe20003f26270 */
[----:B---3--:R-:W-:Y:S01]  /*01f0*/  VIADD R10, R22, 0x2 ;  /* 0x00000002160a7836 */ /* 0x008fe20000000000 */
[----:B------:R-:W-:Y:S01]  /*0200*/  ISETP.GT.AND P0, PT, R0, 0x7a, PT ;  /* 0x0000007a0000780c */ /* 0x000fe20003f04270 */
[----:B------:R-:W-:Y:S02]  /*0210*/  VIADD R8, R22, 0xfffffffe ;  /* 0xfffffffe16087836 */ /* 0x000fe40000000000 */
[C---:B----4-:R-:W-:Y:S02]  /*0220*/  VIADD R6, R5.reuse, 0x4 ;  /* 0x0000000405067836 */ /* 0x050fe40000000000 */
[----:B------:R-:W-:Y:S02]  /*0230*/  VIADD R0, R5, 0xfffffffc ;  /* 0xfffffffc05007836 */ /* 0x000fe40000000000 */
[C---:B------:R-:W-:Y:S02]  /*0240*/  VIADD R16, R24.reuse, 0xfffffffe ;  /* 0xfffffffe18107836 */ /* 0x040fe40000000000 */
[----:B------:R-:W-:-:S02]  /*0250*/  VIADD R18, R24, 0x1 ;  /* 0x0000000118127836 */ /* 0x000fc40000000000 */
[C---:B-----5:R-:W-:Y:S02]  /*0260*/  VIADD R20, R11.reuse, 0x3 ;  /* 0x000000030b147836 */ /* 0x060fe40000000000 */
[C---:B------:R-:W-:Y:S02]  /*0270*/  VIADD R14, R11.reuse, 0xfffffffd ;  /* 0xfffffffd0b0e7836 */ /* 0x040fe40000000000 */
[----:B------:R-:W-:Y:S01]  /*0280*/  VIADD R12, R11, 0xffffffff ;  /* 0xffffffff0b0c7836 */ /* 0x000fe20000000000 */
[----:B------:R-:W-:Y:S01]  /*0290*/  PRMT R7, R7, 0x7710, RZ ;  /* 0x0000771007077816 */ /* 0x000fe200000000ff */
[----:B------:R-:W-:Y:S01]  /*02a0*/  STL.U8 [R1+0xa], R10 ;  /* 0x00000a0a01007387 */ /* 0x000fe20000100000 */
[----:B------:R-:W-:-:S03]  /*02b0*/  PRMT R9, R16, 0x8880, RZ ;  /* 0x0000888010097816 */ /* 0x000fc600000000ff */
[----:B------:R-:W-:Y:S01]  /*02c0*/  STL.U8 [R1+0xb], R8 ;  /* 0x00000b0801007387 */ /* 0x000fe20000100000 */
[----:B------:R-:W-:-:S03]  /*02d0*/  PRMT R2, R22, 0x3340, R5 ;  /* 0x0000334016027816 */ /* 0x000fc60000000005 */
[----:B------:R-:W-:Y:S01]  /*02e0*/  STL.U8 [R1+0xc], R6 ;  /* 0x00000c0601007387 */ /* 0x000fe20000100000 */
[----:B------:R-:W-:-:S03]  /*02f0*/  PRMT R3, R24, 0x3340, R11 ;  /* 0x0000334018037816 */ /* 0x000fc6000000000b */
[----:B------:R-:W-:Y:S04]  /*0300*/  STL.U8 [R1+0xd], R0 ;  /* 0x00000d0001007387 */ /* 0x000fe80000100000 */
[----:B------:R-:W-:Y:S04]  /*0310*/  STL.U8 [R1+0x5], R16 ;  /* 0x0000051001007387 */ /* 0x000fe80000100000 */
[----:B------:R-:W-:Y:S04]  /*0320*/  STL.U8 [R1+0x6], R18 ;  /* 0x0000061201007387 */ /* 0x000fe80000100000 */
[----:B------:R-:W-:Y:S04]  /*0330*/  STL.U8 [R1+0x7], R20 ;  /* 0x0000071401007387 */ /* 0x000fe80000100000 */
[----:B------:R-:W-:Y:S04]  /*0340*/  STL.U8 [R1+0x8], R14 ;  /* 0x0000080e01007387 */ /* 0x000fe80000100000 */
[----:B------:R-:W-:Y:S01]  /*0350*/  STL.U8 [R1+0x9], R12 ;  /* 0x0000090c01007387 */ /* 0x000fe20000100000 */
[----:B------:R-:W-:Y:S01]  /*0360*/  @!P1 VIADD R4, R7, 0xffffffc0 ;  /* 0xffffffc007049836 */ /* 0x000fe20000000000 */
[----:B------:R-:W-:-:S02]  /*0370*/  ISETP.GT.AND P1, PT, R9, 0x7a, PT ;  /* 0x0000007a0900780c */ /* 0x000fc40003f24270 */
[----:B------:R-:W-:-:S05]  /*0380*/  PRMT R2, R3, 0x5410, R2 ;  /* 0x0000541003027816 */ /* 0x000fca0000000002 */
[----:B------:R1:W-:Y:S01]  /*0390*/  STL [R1], R2 ;  /* 0x0000000201007387 */ /* 0x0003e20000100800 */
[----:B------:R-:W-:Y:S01]  /*03a0*/  @P0 VIADD R4, R24, 0xffffffe9 ;  /* 0xffffffe918040836 */ /* 0x000fe20000000000 */
[----:B-1----:R-:W-:-:S05]  /*03b0*/  IADD3 R2, P2, PT, R1, UR4, RZ ;  /* 0x0000000401027c10 */ /* 0x002fca000ff5e0ff */
[----:B------:R-:W-:Y:S01]  /*03c0*/  IMAD.X R3, RZ, RZ, UR5, P2 ;  /* 0x00000005ff037e24 */ /* 0x000fe200090e06ff */
[----:B------:R-:W-:Y:S07]  /*03d0*/  @P1 BRA `(.L_x_0) ;  /* 0x0000000000141947 */ /* 0x000fee0003800000 */
[----:B------:R-:W-:-:S13]  /*03e0*/  ISETP.GT.AND P0, PT, R9, 0x60, PT ;  /* 0x000000600900780c */ /* 0x000fda0003f04270 */
[----:B------:R-:W-:Y:S05]  /*03f0*/  @P0 BRA `(.L_x_1) ;  /* 0x0000000000140947 */ /* 0x000fea0003800000 */
[----:B------:R-:W-:-:S05]  /*0400*/  VIADD R16, R7, 0xffffffc4 ;  /* 0xffffffc407107836 */ /* 0x000fca0000000000 */
[----:B------:R1:W-:Y:S01]  /*0410*/  STL.U8 [R1+0x5], R16 ;  /* 0x0000051001007387 */ /* 0x0003e20000100000 */
[----:B------:R-:W-:Y:S05]  /*0420*/  BRA `(.L_x_1) ;  /* 0x0000000000087947 */ /* 0x000fea0003800000 */
.L_x_0:
[----:B------:R-:W-:-:S05]  /*0430*/  VIADD R16, R24, 0xffffffe5 ;  /* 0xffffffe518107836 */ /* 0x000fca0000000000 */
[----:B------:R0:W-:Y:S02]  /*0440*/  STL.U8 [R1+0x5], R16 ;  /* 0x0000051001007387 */ /* 0x0001e40000100000 */
.L_x_1:
[----:B------:R-:W-:-:S04]  /*0450*/  PRMT R9, R18, 0x8880, RZ ;  /* 0x0000888012097816 */ /* 0x000fc800000000ff */
[----:B------:R-:W-:-:S13]  /*0460*/  ISETP.GT.AND P0, PT, R9, 0x7a, PT ;  /* 0x0000007a0900780c */ /* 0x000fda0003f04270 */
[----:B------:R-:W-:Y:S05]  /*0470*/  @P0 BRA `(.L_x_2) ;  /* 0x0000000000140947 */ /* 0x000fea0003800000 */
[----:B------:R-:W-:-:S13]  /*0480*/  ISETP.GT.AND P0, PT, R9, 0x60, PT ;  /* 0x000000600900780c */ /* 0x000fda0003f04270 */
[----:B------:R-:W-:Y:S05]  /*0490*/  @P0 BRA `(.L_x_3) ;  /* 0x0000000000140947 */ /* 0x000fea0003800000 */
[----:B01----:R-:W-:-:S05]  /*04a0*/  VIADD R16, R7, 0xffffffc1 ;  /* 0xffffffc107107836 */ /* 0x003fca0000000000 */
[----:B------:R2:W-:Y:S01]  /*04b0*/  STL.U8 [R1+0x6], R16 ;  /* 0x0000061001007387 */ /* 0x0005e20000100000 */
[----:B------:R-:W-:Y:S05]  /*04c0*/  BRA `(.L_x_3) ;  /* 0x0000000000087947 */ /* 0x000fea0003800000 */
.L_x_2:
[----:B01----:R-:W-:-:S05]  /*04d0*/  VIADD R16, R24, 0xffffffe8 ;  /* 0xffffffe818107836 */ /* 0x003fca0000000000 */
[----:B------:R0:W-:Y:S02]  /*04e0*/  STL.U8 [R1+0x6], R16 ;  /* 0x0000061001007387 */ /* 0x0001e40000100000 */
.L_x_3:
[----:B------:R-:W-:-:S04]  /*04f0*/  PRMT R7, R20, 0x8880, RZ ;  /* 0x0000888014077816 */ /* 0x000fc800000000ff */
[----:B------:R-:W-:-:S13]  /*0500*/  ISETP.GT.AND P0, PT, R7, 0x7a, PT ;  /* 0x0000007a0700780c */ /* 0x000fda0003f04270 */
[----:B------:R-:W-:Y:S05]  /*0510*/  @P0 BRA `(.L_x_4) ;  /* 0x00000000001c0947 */ /* 0x000fea0003800000 */
[----:B------:R-:W-:-:S13]  /*0520*/  ISETP.GT.AND P0, PT, R7, 0x60, PT ;  /* 0x000000600700780c */ /* 0x000fda0003f04270 */
[----:B------:R-:W-:Y:S05]  /*0530*/  @P0 BRA `(.L_x_5) ;  /* 0x00000000001c0947 */ /* 0x000fea0003800000 */
[----:B012---:R-:W-:-:S05]  /*0540*/  IMAD.MOV R16, RZ, RZ, -R11 ;  /* 0x000000ffff107224 */ /* 0x007fca00078e0a0b */
[----:B------:R-:W-:-:S05]  /*0550*/  PRMT R16, R16, 0x7710, RZ ;  /* 0x0000771010107816 */ /* 0x000fca00000000ff */
[----:B------:R-:W-:-:S05]  /*0560*/  VIADD R16, R16, 0xffffffbf ;  /* 0xffffffbf10107836 */ /* 0x000fca0000000000 */
[----:B------:R3:W-:Y:S01]  /*0570*/  STL.U8 [R1+0x7], R16 ;  /* 0x0000071001007387 */ /* 0x0007e20000100000 */
[----:B------:R-:W-:Y:S05]  /*0580*/  BRA `(.L_x_5) ;  /* 0x0000000000087947 */ /* 0x000fea0003800000 */
.L_x_4:
[----:B012---:R-:W-:-:S05]  /*0590*/  VIADD R16, R11, 0xffffffea ;  /* 0xffffffea0b107836 */ /* 0x007fca0000000000 */
[----:B------:R0:W-:Y:S02]  /*05a0*/  STL.U8 [R1+0x7], R16 ;  /* 0x0000071001007387 */ /* 0x0001e40000100000 */
.L_x_5:
[----:B------:R-:W-:-:S04]  /*05b0*/  PRMT R7, R14, 0x8880, RZ ;  /* 0x000088800e077816 */ /* 0x000fc800000000ff */
[----:B------:R-:W-:-:S13]  /*05c0*/  ISETP.GT.AND P0, PT, R7, 0x7a, PT ;  /* 0x0000007a0700780c */ /* 0x000fda0003f04270 */
[----:B------:R-:W-:Y:S05]  /*05d0*/  @P0 BRA `(.L_x_6) ;  /* 0x00000000001c0947 */ /* 0x000fea0003800000 */
[----:B------:R-:W-:-:S13]  /*05e0*/  ISETP.GT.AND P0, PT, R7, 0x60, PT ;  /* 0x000000600700780c */ /* 0x000fda0003f04270 */
[----:B------:R-:W-:Y:S05]  /*05f0*/  @P0 BRA `(.L_x_7) ;  /* 0x00000000001c0947 */ /* 0x000fea0003800000 */
[----:B------:R-:W-:-:S05]  /*0600*/  IMAD.MOV R14, RZ, RZ, -R11 ;  /* 0x000000ffff0e7224 */ /* 0x000fca00078e0a0b */
[----:B------:R-:W-:-:S05]  /*0610*/  PRMT R14, R14, 0x7710, RZ ;  /* 0x000077100e0e7816 */ /* 0x000fca00000000ff */
[----:B------:R-:W-:-:S05]  /*0620*/  VIADD R14, R14, 0xffffffc5 ;  /* 0xffffffc50e0e7836 */ /* 0x000fca0000000000 */
[----:B------:R4:W-:Y:S01]  /*0630*/  STL.U8 [R1+0x8], R14 ;  /* 0x0000080e01007387 */ /* 0x0009e20000100000 */
[----:B------:R-:W-:Y:S05]  /*0640*/  BRA `(.L_x_7) ;  /* 0x0000000000087947 */ /* 0x000fea0003800000 */
.L_x_6:
[----:B------:R-:W-:-:S05]  /*0650*/  VIADD R14, R11, 0xffffffe4 ;  /* 0xffffffe40b0e7836 */ /* 0x000fca0000000000 */
[----:B------:R4:W-:Y:S02]  /*0660*/  STL.U8 [R1+0x8], R14 ;  /* 0x0000080e01007387 */ /* 0x0009e40000100000 */
.L_x_7:
        /* <DEDUP_REMOVED lines=10> */
.L_x_8:
[----:B------:R-:W-:-:S05]  /*0710*/  VIADD R12, R11, 0xffffffe6 ;  /* 0xffffffe60b0c7836 */ /* 0x000fca0000000000 */
[----:B------:R0:W-:Y:S02]  /*0720*/  STL.U8 [R1+0x9], R12 ;  /* 0x0000090c01007387 */ /* 0x0001e40000100000 */
.L_x_9:
[----:B------:R-:W-:Y:S01]  /*0730*/  PRMT R7, R10, 0x8880, RZ ;  /* 0x000088800a077816 */ /* 0x000fe200000000ff */
[----:B------:R-:W-:Y:S03]  /*0740*/  BSSY.RECONVERGENT B0, `(.L_x_10) ;  /* 0x000000c000007945 */ /* 0x000fe60003800200 */
        /* <DEDUP_REMOVED lines=9> */
.L_x_11:
[----:B------:R-:W-:-:S05]  /*07e0*/  VIADD R10, R22, 0xfffffff9 ;  /* 0xfffffff9160a7836 */ /* 0x000fca0000000000 */
[----:B------:R0:W-:Y:S02]  /*07f0*/  STL.U8 [R1+0xa], R10 ;  /* 0x00000a0a01007387 */ /* 0x0001e40000100000 */
.L_x_12:
[----:B------:R-:W-:Y:S05]  /*0800*/  BSYNC.RECONVERGENT B0 ;  /* 0x0000000000007941 */ /* 0x000fea0003800200 */
.L_x_10:
        /* <DEDUP_REMOVED lines=11> */
.L_x_14:
[----:B------:R-:W-:-:S05]  /*08c0*/  VIADD R8, R22, 0xfffffff5 ;  /* 0xfffffff516087836 */ /* 0x000fca0000000000 */
[----:B------:R0:W-:Y:S02]  /*08d0*/  STL.U8 [R1+0xb], R8 ;  /* 0x00000b0801007387 */ /* 0x0001e40000100000 */
.L_x_15:
[----:B------:R-:W-:Y:S05]  /*08e0*/  BSYNC.RECONVERGENT B0 ;  /* 0x0000000000007941 */ /* 0x000fea0003800200 */
.L_x_13:
        /* <DEDUP_REMOVED lines=11> */
.L_x_17:
[----:B------:R-:W-:-:S05]  /*09a0*/  VIADD R6, R5, 0xfffffffb ;  /* 0xfffffffb05067836 */ /* 0x000fca0000000000 */
[----:B------:R0:W-:Y:S02]  /*09b0*/  STL.U8 [R1+0xc], R6 ;  /* 0x00000c0601007387 */ /* 0x0001e40000100000 */
.L_x_18:
[----:B------:R-:W-:Y:S05]  /*09c0*/  BSYNC.RECONVERGENT B0 ;  /* 0x0000000000007941 */ /* 0x000fea0003800200 */
.L_x_16:
        /* <DEDUP_REMOVED lines=11> */
.L_x_20:
[----:B------:R-:W-:-:S05]  /*0a80*/  VIADD R0, R5, 0xfffffff3 ;  /* 0xfffffff305007836 */ /* 0x000fca0000000000 */
[----:B------:R0:W-:Y:S02]  /*0a90*/  STL.U8 [R1+0xd], R0 ;  /* 0x00000d0001007387 */ /* 0x0001e40000100000 */
.L_x_21:
[----:B------:R-:W-:Y:S05]  /*0aa0*/  BSYNC.RECONVERGENT B0 ;  /* 0x0000000000007941 */ /* 0x000fea0003800200 */
.L_x_19:
[----:B0-----:R-:W0:Y:S02]  /*0ab0*/  LDC.64 R6, c[0x0][0x390] ;  /* 0x0000e400ff067b82 */ /* 0x001e240000000a00 */
[----:B0-----:R-:W5:Y:S01]  /*0ac0*/  LDG.E.U8 R7, desc[UR36][R6.64] ;  /* 0x0000002406077981 */ /* 0x001f62000c1e1100 */
[----:B------:R-:W-:-:S04]  /*0ad0*/  LOP3.LUT R0, R4, 0xff, RZ, 0xc0, !PT ;  /* 0x000000ff04007812 */ /* 0x000fc800078ec0ff */
[----:B-----5:R-:W-:-:S13]  /*0ae0*/  ISETP.NE.AND P0, PT, R0, R7, PT ;  /* 0x000000070000720c */ /* 0x020fda0003f05270 */
[----:B------:R-:W-:Y:S05]  /*0af0*/  @P0 BRA `(.L_x_22) ;  /* 0x0000000000400947 */ /* 0x000fea0003800000 */
[----:B------:R-:W-:Y:S01]  /*0b00*/  BSSY.RECONVERGENT B0, `(.L_x_22) ;  /* 0x000000f000007945 */ /* 0x000fe20003800200 */
[----:B------:R-:W-:Y:S01]  /*0b10*/  IMAD.MOV.U32 R0, RZ, RZ, RZ ;  /* 0x000000ffff007224 */ /* 0x000fe200078e00ff */
[----:B------:R-:W0:Y:S06]  /*0b20*/  LDCU.64 UR4, c[0x0][0x390] ;  /* 0x00007200ff0477ac */ /* 0x000e2c0008000a00 */
.L_x_24:
[----:B------:R-:W-:Y:S02]  /*0b30*/  LOP3.LUT P0, RZ, R4, 0xff, RZ, 0xc0, !PT ;  /* 0x000000ff04ff7812 */ /* 0x000fe4000780c0ff */
[----:B------:R-:W-:Y:S02]  /*0b40*/  PRMT R7, RZ, 0x7610, R7 ;  /* 0x00007610ff077816 */ /* 0x000fe40000000007 */
[----:B------:R-:W-:-:S09]  /*0b50*/  PRMT R4, RZ, 0x7610, R4 ;  /* 0x00007610ff047816 */ /* 0x000fd20000000004 */
[----:B------:R-:W-:Y:S05]  /*0b60*/  @!P0 BRA `(.L_x_23) ;  /* 0x0000000000208947 */ /* 0x000fea0003800000 */
[----:B0-----:R-:W-:Y:S01]  /*0b70*/  IADD3 R6, P0, PT, R0, UR4, RZ ;  /* 0x0000000400067c10 */ /* 0x001fe2000ff1e0ff */
[----:B------:R-:W-:-:S04]  /*0b80*/  IMAD.IADD R4, R1, 0x1, R0 ;  /* 0x0000000101047824 */ /* 0x000fc800078e0200 */
[----:B------:R-:W-:Y:S02]  /*0b90*/  IMAD.X R7, RZ, RZ, UR5, P0 ;  /* 0x00000005ff077e24 */ /* 0x000fe400080e06ff */
[----:B------:R-:W5:Y:S04]  /*0ba0*/  LDL.U8 R4, [R4+0x5] ;  /* 0x0000050004047983 */ /* 0x000f680000100000 */
[----:B------:R-:W5:Y:S01]  /*0bb0*/  LDG.E.U8 R7, desc[UR36][R6.64+0x1] ;  /* 0x0000012406077981 */ /* 0x000f62000c1e1100 */
[----:B------:R-:W-:Y:S01]  /*0bc0*/  VIADD R0, R0, 0x1 ;  /* 0x0000000100007836 */ /* 0x000fe20000000000 */
[----:B-----5:R-:W-:-:S13]  /*0bd0*/  ISETP.NE.AND P0, PT, R4, R7, PT ;  /* 0x000000070400720c */ /* 0x020fda0003f05270 */
[----:B------:R-:W-:Y:S05]  /*0be0*/  @!P0 BRA `(.L_x_24) ;  /* 0xfffffffc00d08947 */ /* 0x000fea000383ffff */
.L_x_23:
[----:B0-----:R-:W-:Y:S05]  /*0bf0*/  BSYNC.RECONVERGENT B0 ;  /* 0x0000000000007941 */ /* 0x001fea0003800200 */
.L_x_22:
[----:B------:R-:W-:-:S13]  /*0c00*/  LOP3.LUT P0, RZ, R4, 0xff, R7, 0xc8, !PT ;  /* 0x000000ff04ff7812 */ /* 0x000fda000780c807 */
[----:B------:R-:W-:Y:S05]  /*0c10*/  @P0 EXIT ;  /* 0x000000000000094d */ /* 0x000fea0003800000 */
[----:B------:R-:W-:Y:S01]  /*0c20*/  MOV R0, 0x0 ;  /* 0x0000000000007802 */ /* 0x000fe20000000f00 */
[----:B------:R0:W-:Y:S01]  /*0c30*/  STL.64 [R1+0x10], R2 ;  /* 0x0000100201007387 */ /* 0x0001e20000100a00 */
[----:B------:R-:W5:Y:S01]  /*0c40*/  LDCU.64 UR4, c[0x4][0x8] ;  /* 0x01000100ff0477ac */ /* 0x000f620008000a00 */
[----:B------:R-:W-:Y:S01]  /*0c50*/  IADD3 R6, P0, PT, R2, 0x10, RZ ;  /* 0x0000001002067810 */ /* 0x000fe20007f1e0ff */
[----:B------:R0:W0:Y:S04]  /*0c60*/  LDC.64 R8, c[0x4][R0] ;  /* 0x0100000000087b82 */ /* 0x0000280000000a00 */
[----:B------:R-:W-:Y:S02]  /*0c70*/  IMAD.X R7, RZ, RZ, R3, P0 ;  /* 0x000000ffff077224 */ /* 0x000fe400000e0603 */
[----:B-----5:R-:W-:-:S02]  /*0c80*/  IMAD.U32 R4, RZ, RZ, UR4 ;  /* 0x00000004ff047e24 */ /* 0x020fc4000f8e00ff */
[----:B------:R-:W-:-:S07]  /*0c90*/  IMAD.U32 R5, RZ, RZ, UR5 ;  /* 0x00000005ff057e24 */ /* 0x000fce000f8e00ff */
[----:B------:R-:W-:-:S07]  /*0ca0*/  LEPC R20, `(.L_x_25) ;  /* 0x000000001014794e */ /* 0x000fce0000000000 */
[----:B01234-:R-:W-:Y:S05]  /*0cb0*/  CALL.ABS.NOINC R8 ;  /* 0x0000000008007343 */ /* 0x01ffea0003c00000 */
.L_x_25:
[----:B------:R-:W2:Y:S01]  /*0cc0*/  LDL R4, [R1] ;  /* 0x0000000001047983 */ /* 0x000ea20000100800 */
[----:B------:R-:W0:Y:S01]  /*0cd0*/  LDC.64 R6, c[0x0][0x398] ;  /* 0x0000e600ff067b82 */ /* 0x000e220000000a00 */
[C---:B--2---:R-:W-:Y:S02]  /*0ce0*/  PRMT R0, R4.reuse, 0x7770, RZ ;  /* 0x0000777004007816 */ /* 0x044fe400000000ff */
[C---:B------:R-:W-:Y:S02]  /*0cf0*/  PRMT R2, R4.reuse, 0x7771, RZ ;  /* 0x0000777104027816 */ /* 0x040fe400000000ff */
[C---:B------:R-:W-:Y:S01]  /*0d00*/  PRMT R3, R4.reuse, 0x7772, RZ ;  /* 0x0000777204037816 */ /* 0x040fe200000000ff */
[----:B0-----:R-:W-:Y:S01]  /*0d10*/  STG.E.U8 desc[UR36][R6.64], R0 ;  /* 0x0000000006007986 */ /* 0x001fe2000c101124 */
[----:B------:R-:W-:-:S03]  /*0d20*/  PRMT R4, R4, 0x7773, RZ ;  /* 0x0000777304047816 */ /* 0x000fc600000000ff */
[----:B------:R-:W-:Y:S04]  /*0d30*/  STG.E.U8 desc[UR36][R6.64+0x1], R2 ;  /* 0x0000010206007986 */ /* 0x000fe8000c101124 */
[----:B------:R-:W-:Y:S04]  /*0d40*/  STG.E.U8 desc[UR36][R6.64+0x2], R3 ;  /* 0x0000020306007986 */ /* 0x000fe8000c101124 */
[----:B------:R-:W-:Y:S01]  /*0d50*/  STG.E.U8 desc[UR36][R6.64+0x3], R4 ;  /* 0x0000030406007986 */ /* 0x000fe2000c101124 */
[----:B------:R-:W-:Y:S05]  /*0d60*/  EXIT ;  /* 0x000000000000794d */ /* 0x000fea0003800000 */
.L_x_26:
[----:B------:R-:W-:-:S00]  /*0d70*/  BRA `(.L_x_26) ;  /* 0xfffffffc00fc7947 */ /* 0x000fc0000383ffff */
[----:B------:R-:W-:-:S00]  /*0d80*/  NOP ;  /* 0x0000000000007918 */ /* 0x000fc00000000000 */
[----:B------:R-:W-:-:S00]  /*0d90*/  NOP ;  /* 0x0000000000007918 */ /* 0x000fc00000000000 */
[----:B------:R-:W-:-:S00]  /*0da0*/  NOP ;  /* 0x0000000000007918 */ /* 0x000fc00000000000 */
[----:B------:R-:W-:-:S00]  /*0db0*/  NOP ;  /* 0x0000000000007918 */ /* 0x000fc00000000000 */
[----:B------:R-:W-:-:S00]  /*0dc0*/  NOP ;  /* 0x0000000000007918 */ /* 0x000fc00000000000 */
[----:B------:R-:W-:-:S00]  /*0dd0*/  NOP ;  /* 0x0000000000007918 */ /* 0x000fc00000000000 */
[----:B------:R-:W-:-:S00]  /*0de0*/  NOP ;  /* 0x0000000000007918 */ /* 0x000fc00000000000 */
[----:B------:R-:W-:-:S00]  /*0df0*/  NOP ;  /* 0x0000000000007918 */ /* 0x000fc00000000000 */
.L_x_27:


//--------------------- .nv.global.init           --------------------------
	.section	.nv.global.init,"aw",@progbits
.nv.global.init:
	.type		$str,@object
	.size		$str,(.L_0 - $str)
$str:
        /*0000*/ 	.byte	0x50, 0x61, 0x73, 0x73, 0x77, 0x6f, 0x72, 0x64, 0x20, 0x66, 0x6f, 0x75, 0x6e, 0x64, 0x3a, 0x20
        /*0010*/ 	.byte	0x25, 0x73, 0x0a, 0x00
.L_0:


//--------------------- .nv.shared.reserved.0     --------------------------
	.section	.nv.shared.reserved.0,"aw",@nobits
	.weak		__nv_reservedSMEM_offset_0_alias
	.size		__nv_reservedSMEM_offset_0_alias, 0, 64
	.other		__nv_reservedSMEM_offset_0_alias,@"STO_CUDA_RESERVED_SHARED STV_DEFAULT"
__nv_reservedSMEM_offset_0_alias:
	.zero		0
	.zero		64


//--------------------- .nv.constant0._Z7decryptPcS_S_S_ --------------------------
	.section	.nv.constant0._Z7decryptPcS_S_S_,"a",@progbits
	.sectionflags	@""
	.align	4
.nv.constant0._Z7decryptPcS_S_S_:
	.zero		928


//--------------------- SYMBOLS --------------------------

	.type		.nv.reservedSmem.offset0,@object
	.size		.nv.reservedSmem.offset0,0x4
	.type		vprintf,@function
